	.headerflags	@"EF_CUDA_TEXMODE_UNIFIED EF_CUDA_64BIT_ADDRESS EF_CUDA_ACCELERATORS EF_CUDA_SM90 EF_CUDA_VIRTUAL_SM(EF_CUDA_SM90)"
	.elftype	@"ET_EXEC"


//--------------------- .nv.info                  --------------------------
	.section	.nv.info,"",@"SHT_CUDA_INFO"
	.align	4


	//----- nvinfo : EIATTR_REGCOUNT
	.align		4
        /*0000*/ 	.byte	0x04, 0x2f
        /*0002*/ 	.short	(.L_1 - .L_0)
	.align		4
.L_0:
        /*0004*/ 	.word	index@(triton_poi_fused_glu_1)
        /*0008*/ 	.word	0x0000000c


	//----- nvinfo : EIATTR_MIN_STACK_SIZE
	.align		4
.L_1:
        /*000c*/ 	.byte	0x04, 0x12
        /*000e*/ 	.short	(.L_3 - .L_2)
	.align		4
.L_2:
        /*0010*/ 	.word	index@(triton_poi_fused_glu_1)
        /*0014*/ 	.word	0x00000000


	//----- nvinfo : EIATTR_FRAME_SIZE
	.align		4
.L_3:
        /*0018*/ 	.byte	0x04, 0x11
        /*001a*/ 	.short	(.L_5 - .L_4)
	.align		4
.L_4:
        /*001c*/ 	.word	index@(triton_poi_fused_glu_1)
        /*0020*/ 	.word	0x00000000


	//----- nvinfo : EIATTR_MIN_STACK_SIZE
	.align		4
.L_5:
        /*0024*/ 	.byte	0x04, 0x12
        /*0026*/ 	.short	(.L_7 - .L_6)
	.align		4
.L_6:
        /*0028*/ 	.word	index@(triton_poi_fused_glu_1)
        /*002c*/ 	.word	0x00000000
.L_7:


//--------------------- .nv.info.triton_poi_fused_glu_1 --------------------------
	.section	.nv.info.triton_poi_fused_glu_1,"",@"SHT_CUDA_INFO"
	.sectionflags	@""
	.align	4


	//----- nvinfo : EIATTR_CUDA_API_VERSION
	.align		4
        /*0000*/ 	.byte	0x04, 0x37
        /*0002*/ 	.short	(.L_9 - .L_8)
.L_8:
        /*0004*/ 	.word	0x0000007c


	//----- nvinfo : EIATTR_KPARAM_INFO
	.align		4
.L_9:
        /*0008*/ 	.byte	0x04, 0x17
        /*000a*/ 	.short	(.L_11 - .L_10)
.L_10:
        /*000c*/ 	.word	0x00000000
        /*0010*/ 	.short	0x0002
        /*0012*/ 	.short	0x0010
        /*0014*/ 	.byte	0x00, 0xf0, 0x11, 0x00


	//----- nvinfo : EIATTR_KPARAM_INFO
	.align		4
.L_11:
        /*0018*/ 	.byte	0x04, 0x17
        /*001a*/ 	.short	(.L_13 - .L_12)
.L_12:
        /*001c*/ 	.word	0x00000000
        /*0020*/ 	.short	0x0001
        /*0022*/ 	.short	0x0008
        /*0024*/ 	.byte	0x00, 0xf4, 0x21, 0x00


	//----- nvinfo : EIATTR_KPARAM_INFO
	.align		4
.L_13:
        /*0028*/ 	.byte	0x04, 0x17
        /*002a*/ 	.short	(.L_15 - .L_14)
.L_14:
        /*002c*/ 	.word	0x00000000
        /*0030*/ 	.short	0x0000
        /*0032*/ 	.short	0x0000
        /*0034*/ 	.byte	0x00, 0xf4, 0x21, 0x00


	//----- nvinfo : EIATTR_SPARSE_MMA_MASK
	.align		4
.L_15:
        /*0038*/ 	.byte	0x03, 0x50
        /*003a*/ 	.short	0x0000


	//----- nvinfo : EIATTR_MAXREG_COUNT
	.align		4
        /*003c*/ 	.byte	0x03, 0x1b
        /*003e*/ 	.short	0x00ff


	//----- nvinfo : EIATTR_EXIT_INSTR_OFFSETS
	.align		4
        /*0040*/ 	.byte	0x04, 0x1c
        /*0042*/ 	.short	(.L_17 - .L_16)


	//   ....[0]....
.L_16:
        /*0044*/ 	.word	0x00000330


	//   ....[1]....
        /*0048*/ 	.word	0x00000350


	//----- nvinfo : EIATTR_REQNTID
	.align		4
.L_17:
        /*004c*/ 	.byte	0x04, 0x10
        /*004e*/ 	.short	(.L_19 - .L_18)
.L_18:
        /*0050*/ 	.word	0x00000080
        /*0054*/ 	.word	0x00000001
        /*0058*/ 	.word	0x00000001


	//----- nvinfo : EIATTR_CBANK_PARAM_SIZE
	.align		4
.L_19:
        /*005c*/ 	.byte	0x03, 0x19
        /*005e*/ 	.short	0x0014


	//----- nvinfo : EIATTR_PARAM_CBANK
	.align		4
        /*0060*/ 	.byte	0x04, 0x0a
        /*0062*/ 	.short	(.L_21 - .L_20)
	.align		4
.L_20:
        /*0064*/ 	.word	index@(.nv.constant0.triton_poi_fused_glu_1)
        /*0068*/ 	.short	0x0210
        /*006a*/ 	.short	0x0014


	//----- nvinfo : EIATTR_SW_WAR
	.align		4
.L_21:
        /*006c*/ 	.byte	0x04, 0x36
        /*006e*/ 	.short	(.L_23 - .L_22)
.L_22:
        /*0070*/ 	.word	0x00000008
.L_23:


//--------------------- .nv.callgraph             --------------------------
	.section	.nv.callgraph,"",@"SHT_CUDA_CALLGRAPH"
	.align	4
	.sectionentsize	8
	.align		4
        /*0000*/ 	.word	0x00000000
	.align		4
        /*0004*/ 	.word	0xffffffff
	.align		4
        /*0008*/ 	.word	0x00000000
	.align		4
        /*000c*/ 	.word	0xfffffffe
	.align		4
        /*0010*/ 	.word	0x00000000
	.align		4
        /*0014*/ 	.word	0xfffffffd
	.align		4
        /*0018*/ 	.word	0x00000000
	.align		4
        /*001c*/ 	.word	0xfffffffc


//--------------------- .text.triton_poi_fused_glu_1 --------------------------
	.section	.text.triton_poi_fused_glu_1,"ax",@progbits
	.align	128
        .global         triton_poi_fused_glu_1
        .type           triton_poi_fused_glu_1,@function
        .size           triton_poi_fused_glu_1,(.L_x_1 - triton_poi_fused_glu_1)
        .other          triton_poi_fused_glu_1,@"STO_CUDA_ENTRY STV_DEFAULT"
triton_poi_fused_glu_1:
.text.triton_poi_fused_glu_1:
[----:B------:R-:W0:Y:S02]  /*0000*/  LDC R1, c[0x0][0x28] ;  /* 0x00000a00ff017b82 */ /* 0x000e240000000800 */
[----:B------:R-:W1:Y:S01]  /*0010*/  S2R R0, SR_TID.X ;  /* 0x0000000000007919 */ /* 0x000e620000002100 */
[----:B------:R-:W2:Y:S01]  /*0020*/  LDC.64 R4, c[0x0][0x210] ;  /* 0x00008400ff047b82 */ /* 0x000ea20000000a00 */
[----:B------:R-:W-:Y:S01]  /*0030*/  CS2R R8, SRZ ;  /* 0x0000000000087805 */ /* 0x000fe2000001ff00 */
[----:B------:R-:W-:Y:S01]  /*0040*/  ULDC.64 UR4, c[0x0][0x208] ;  /* 0x0000820000047ab9 */ /* 0x000fe20000000a00 */
[----:B------:R-:W3:Y:S01]  /*0050*/  S2R R3, SR_CTAID.X ;  /* 0x0000000000037919 */ /* 0x000ee20000002500 */
[----:B-1----:R-:W-:-:S04]  /*0060*/  SHF.L.U32 R0, R0, 0x1, RZ ;  /* 0x0000000100007819 */ /* 0x002fc800000006ff */
[----:B------:R-:W-:-:S04]  /*0070*/  LOP3.LUT R0, R0, 0xfe, RZ, 0xc0, !PT ;  /* 0x000000fe00007812 */ /* 0x000fc800078ec0ff */
[----:B---3--:R-:W-:-:S04]  /*0080*/  LEA R0, R3, R0, 0x8 ;  /* 0x0000000003007211 */ /* 0x008fc800078e40ff */
[----:B------:R-:W-:Y:S02]  /*0090*/  SHF.R.S32.HI R3, RZ, 0x1f, R0 ;  /* 0x0000001fff037819 */ /* 0x000fe40000011400 */
[----:B------:R-:W-:Y:S02]  /*00a0*/  ISETP.GE.AND P0, PT, R0, 0x100, PT ;  /* 0x000001000000780c */ /* 0x000fe40003f06270 */
[----:B------:R-:W-:-:S04]  /*00b0*/  LEA.HI R3, R3, R0, RZ, 0x6 ;  /* 0x0000000003037211 */ /* 0x000fc800078f30ff */
[C---:B------:R-:W-:Y:S02]  /*00c0*/  SHF.L.U32 R2, R3.reuse, 0x1, RZ ;  /* 0x0000000103027819 */ /* 0x040fe400000006ff */
[----:B------:R-:W-:Y:S02]  /*00d0*/  LOP3.LUT R3, R3, 0xffffffc0, RZ, 0xc0, !PT ;  /* 0xffffffc003037812 */ /* 0x000fe400078ec0ff */
[----:B------:R-:W-:-:S04]  /*00e0*/  LOP3.LUT R2, R2, 0xffffff80, RZ, 0xc0, !PT ;  /* 0xffffff8002027812 */ /* 0x000fc800078ec0ff */
[----:B------:R-:W-:-:S04]  /*00f0*/  IADD3 R3, R2, R0, -R3 ;  /* 0x0000000002037210 */ /* 0x000fc80007ffe803 */
[----:B------:R-:W-:-:S05]  /*0100*/  IADD3 R7, R3, 0x40, RZ ;  /* 0x0000004003077810 */ /* 0x000fca0007ffe0ff */
[----:B--2---:R-:W-:-:S05]  /*0110*/  IMAD.WIDE R6, R7, 0x4, R4 ;  /* 0x0000000407067825 */ /* 0x004fca00078e0204 */
[----:B------:R-:W2:Y:S01]  /*0120*/  @!P0 LDG.E.64 R8, desc[UR4][R6.64] ;  /* 0x0000000406088981 */ /* 0x000ea2000c1e1b00 */
[----:B------:R-:W-:Y:S01]  /*0130*/  IMAD.WIDE R4, R3, 0x4, R4 ;  /* 0x0000000403047825 */ /* 0x000fe200078e0204 */
[----:B------:R-:W-:-:S06]  /*0140*/  CS2R R2, SRZ ;  /* 0x0000000000027805 */ /* 0x000fcc000001ff00 */
[----:B------:R1:W3:Y:S02]  /*0150*/  @!P0 LDG.E.64 R2, desc[UR4][R4.64] ;  /* 0x0000000404028981 */ /* 0x0002e4000c1e1b00 */
[----:B-1----:R-:W1:Y:S02]  /*0160*/  LDC.64 R4, c[0x0][0x218] ;  /* 0x00008600ff047b82 */ /* 0x002e640000000a00 */
[----:B-1----:R-:W-:-:S04]  /*0170*/  IMAD.WIDE R4, R0, 0x4, R4 ;  /* 0x0000000400047825 */ /* 0x002fc800078e0204 */
[----:B--2---:R-:W-:Y:S01]  /*0180*/  FADD R8, RZ, -R8 ;  /* 0x80000008ff087221 */ /* 0x004fe20000000000 */
[----:B------:R-:W-:-:S03]  /*0190*/  FADD R9, RZ, -R9 ;  /* 0x80000009ff097221 */ /* 0x000fc60000000000 */
[----:B------:R-:W-:Y:S01]  /*01a0*/  FMUL R8, R8, 1.4426950216293334961 ;  /* 0x3fb8aa3b08087820 */ /* 0x000fe20000400000 */
[----:B------:R-:W-:-:S04]  /*01b0*/  FMUL R9, R9, 1.4426950216293334961 ;  /* 0x3fb8aa3b09097820 */ /* 0x000fc80000400000 */
[----:B------:R-:W-:Y:S02]  /*01c0*/  FSETP.GEU.AND P1, PT, R8, -126, PT ;  /* 0xc2fc00000800780b */ /* 0x000fe40003f2e000 */
[----:B------:R-:W-:-:S11]  /*01d0*/  FSETP.GEU.AND P2, PT, R9, -126, PT ;  /* 0xc2fc00000900780b */ /* 0x000fd60003f4e000 */
[----:B------:R-:W-:Y:S02]  /*01e0*/  @!P1 FMUL R8, R8, 0.5 ;  /* 0x3f00000008089820 */ /* 0x000fe40000400000 */
[----:B------:R-:W-:Y:S02]  /*01f0*/  @!P2 FMUL R9, R9, 0.5 ;  /* 0x3f0000000909a820 */ /* 0x000fe40000400000 */
[----:B------:R1:W2:Y:S08]  /*0200*/  MUFU.EX2 R6, R8 ;  /* 0x0000000800067308 */ /* 0x0002b00000000800 */
[----:B------:R-:W4:Y:S01]  /*0210*/  MUFU.EX2 R7, R9 ;  /* 0x0000000900077308 */ /* 0x000f220000000800 */
[----:B-1----:R-:W-:Y:S01]  /*0220*/  HFMA2.MMA R8, -RZ, RZ, 1.625, 0 ;  /* 0x3e800000ff087435 */ /* 0x002fe200000001ff */
[----:B--2---:R-:W-:-:S04]  /*0230*/  @!P1 FMUL R6, R6, R6 ;  /* 0x0000000606069220 */ /* 0x004fc80000400000 */
[----:B------:R-:W-:Y:S01]  /*0240*/  FADD R6, R6, 1 ;  /* 0x3f80000006067421 */ /* 0x000fe20000000000 */
[----:B----4-:R-:W-:-:S04]  /*0250*/  @!P2 FMUL R7, R7, R7 ;  /* 0x000000070707a220 */ /* 0x010fc80000400000 */
[----:B------:R-:W-:Y:S01]  /*0260*/  FSETP.GT.AND P1, PT, R6, 8.50705917302346158658e+37, PT ;  /* 0x7e8000000600780b */ /* 0x000fe20003f24000 */
[----:B------:R-:W-:-:S03]  /*0270*/  FADD R7, R7, 1 ;  /* 0x3f80000007077421 */ /* 0x000fc60000000000 */
[----:B------:R-:W-:Y:S02]  /*0280*/  FSEL R9, R8, 1, P1 ;  /* 0x3f80000008097808 */ /* 0x000fe40000800000 */
[----:B------:R-:W-:-:S04]  /*0290*/  FSETP.GT.AND P2, PT, R7, 8.50705917302346158658e+37, PT ;  /* 0x7e8000000700780b */ /* 0x000fc80003f44000 */
[----:B------:R-:W-:-:S03]  /*02a0*/  FSEL R8, R8, 1, P2 ;  /* 0x3f80000008087808 */ /* 0x000fc60001000000 */
[----:B------:R-:W-:-:S06]  /*02b0*/  @P1 FMUL R6, R6, 0.25 ;  /* 0x3e80000006061820 */ /* 0x000fcc0000400000 */
[----:B------:R-:W1:Y:S01]  /*02c0*/  MUFU.RCP R6, R6 ;  /* 0x0000000600067308 */ /* 0x000e620000001000 */
[----:B------:R-:W-:-:S07]  /*02d0*/  @P2 FMUL R7, R7, 0.25 ;  /* 0x3e80000007072820 */ /* 0x000fce0000400000 */
[----:B------:R-:W2:Y:S01]  /*02e0*/  MUFU.RCP R7, R7 ;  /* 0x0000000700077308 */ /* 0x000ea20000001000 */
[----:B-1----:R-:W-:-:S04]  /*02f0*/  FMUL R9, R6, R9 ;  /* 0x0000000906097220 */ /* 0x002fc80000400000 */
[----:B---3--:R-:W-:Y:S01]  /*0300*/  FMUL R2, R9, R2 ;  /* 0x0000000209027220 */ /* 0x008fe20000400000 */
[----:B--2---:R-:W-:-:S04]  /*0310*/  FMUL R8, R7, R8 ;  /* 0x0000000807087220 */ /* 0x004fc80000400000 */
[----:B------:R-:W-:Y:S01]  /*0320*/  FMUL R3, R8, R3 ;  /* 0x0000000308037220 */ /* 0x000fe20000400000 */
[----:B------:R-:W-:Y:S06]  /*0330*/  @P0 EXIT ;  /* 0x000000000000094d */ /* 0x000fec0003800000 */
[----:B------:R-:W-:Y:S01]  /*0340*/  STG.E.64 desc[UR4][R4.64], R2 ;  /* 0x0000000204007986 */ /* 0x000fe2000c101b04 */
[----:B------:R-:W-:Y:S05]  /*0350*/  EXIT ;  /* 0x000000000000794d */ /* 0x000fea0003800000 */
.L_x_0:
[----:B------:R-:W-:-:S00]  /*0360*/  BRA `(.L_x_0) ;  /* 0xfffffffc00fc7947 */ /* 0x000fc0000383ffff */
[----:B------:R-:W-:-:S00]  /*0370*/  NOP ;  /* 0x0000000000007918 */ /* 0x000fc00000000000 */
        /* <DEDUP_REMOVED lines=8> */
.L_x_1:


//--------------------- .nv.constant0.triton_poi_fused_glu_1 --------------------------
	.section	.nv.constant0.triton_poi_fused_glu_1,"a",@progbits
	.sectionflags	@""
	.align	4
.nv.constant0.triton_poi_fused_glu_1:
	.zero		548
